//
// Generated by NVIDIA NVVM Compiler
//
// Compiler Build ID: CL-36424714
// Cuda compilation tools, release 13.0, V13.0.88
// Based on NVVM 20.0.0
//

.version 9.0
.target sm_100
.address_size 64

	// .globl	_Z18tv_distance_kernelPKfiS0_iPfiS1_iPKiiiib
.extern .shared .align 16 .b8 sdata[];

.visible .entry _Z18tv_distance_kernelPKfiS0_iPfiS1_iPKiiiib(
	.param .u64 .ptr .align 1 _Z18tv_distance_kernelPKfiS0_iPfiS1_iPKiiiib_param_0,
	.param .u32 _Z18tv_distance_kernelPKfiS0_iPfiS1_iPKiiiib_param_1,
	.param .u64 .ptr .align 1 _Z18tv_distance_kernelPKfiS0_iPfiS1_iPKiiiib_param_2,
	.param .u32 _Z18tv_distance_kernelPKfiS0_iPfiS1_iPKiiiib_param_3,
	.param .u64 .ptr .align 1 _Z18tv_distance_kernelPKfiS0_iPfiS1_iPKiiiib_param_4,
	.param .u32 _Z18tv_distance_kernelPKfiS0_iPfiS1_iPKiiiib_param_5,
	.param .u64 .ptr .align 1 _Z18tv_distance_kernelPKfiS0_iPfiS1_iPKiiiib_param_6,
	.param .u32 _Z18tv_distance_kernelPKfiS0_iPfiS1_iPKiiiib_param_7,
	.param .u64 .ptr .align 1 _Z18tv_distance_kernelPKfiS0_iPfiS1_iPKiiiib_param_8,
	.param .u32 _Z18tv_distance_kernelPKfiS0_iPfiS1_iPKiiiib_param_9,
	.param .u32 _Z18tv_distance_kernelPKfiS0_iPfiS1_iPKiiiib_param_10,
	.param .u32 _Z18tv_distance_kernelPKfiS0_iPfiS1_iPKiiiib_param_11,
	.param .u8 _Z18tv_distance_kernelPKfiS0_iPfiS1_iPKiiiib_param_12
)
{
	.reg .pred 	%p<18>;
	.reg .b16 	%rs<2>;
	.reg .b32 	%r<42>;
	.reg .b32 	%f<24>;
	.reg .b64 	%rd<44>;

	ld.param.u64 	%rd8, [_Z18tv_distance_kernelPKfiS0_iPfiS1_iPKiiiib_param_0];
	ld.param.u32 	%r21, [_Z18tv_distance_kernelPKfiS0_iPfiS1_iPKiiiib_param_1];
	ld.param.u64 	%rd9, [_Z18tv_distance_kernelPKfiS0_iPfiS1_iPKiiiib_param_2];
	ld.param.u32 	%r22, [_Z18tv_distance_kernelPKfiS0_iPfiS1_iPKiiiib_param_3];
	ld.param.u64 	%rd10, [_Z18tv_distance_kernelPKfiS0_iPfiS1_iPKiiiib_param_4];
	ld.param.u32 	%r23, [_Z18tv_distance_kernelPKfiS0_iPfiS1_iPKiiiib_param_5];
	ld.param.u64 	%rd11, [_Z18tv_distance_kernelPKfiS0_iPfiS1_iPKiiiib_param_6];
	ld.param.u32 	%r24, [_Z18tv_distance_kernelPKfiS0_iPfiS1_iPKiiiib_param_7];
	ld.param.u32 	%r19, [_Z18tv_distance_kernelPKfiS0_iPfiS1_iPKiiiib_param_10];
	ld.param.u32 	%r20, [_Z18tv_distance_kernelPKfiS0_iPfiS1_iPKiiiib_param_11];
	ld.param.s8 	%rs1, [_Z18tv_distance_kernelPKfiS0_iPfiS1_iPKiiiib_param_12];
	cvta.to.global.u64 	%rd1, %rd9;
	cvta.to.global.u64 	%rd2, %rd8;
	cvta.to.global.u64 	%rd12, %rd10;
	cvta.to.global.u64 	%rd13, %rd11;
	mov.u32 	%r1, %ctaid.x;
	mul.lo.s32 	%r25, %r21, %r1;
	cvt.s64.s32 	%rd3, %r25;
	mul.lo.s32 	%r26, %r22, %r1;
	cvt.s64.s32 	%rd4, %r26;
	mul.lo.s32 	%r27, %r23, %r1;
	mul.wide.s32 	%rd14, %r27, 4;
	add.s64 	%rd5, %rd12, %rd14;
	mul.lo.s32 	%r28, %r24, %r1;
	mul.wide.s32 	%rd15, %r28, 4;
	add.s64 	%rd6, %rd13, %rd15;
	setp.eq.s16 	%p1, %rs1, 0;
	@%p1 bra 	$L__BB0_6;
	ld.param.u32 	%r36, [_Z18tv_distance_kernelPKfiS0_iPfiS1_iPKiiiib_param_9];
	ld.param.u64 	%rd43, [_Z18tv_distance_kernelPKfiS0_iPfiS1_iPKiiiib_param_8];
	cvta.to.global.u64 	%rd16, %rd43;
	mul.wide.u32 	%rd17, %r1, 4;
	add.s64 	%rd18, %rd16, %rd17;
	ld.global.nc.u32 	%r29, [%rd18];
	setp.ne.s32 	%p2, %r29, %r36;
	@%p2 bra 	$L__BB0_6;
	mov.u32 	%r37, %tid.x;
	setp.ge.s32 	%p3, %r37, %r19;
	@%p3 bra 	$L__BB0_19;
	setp.eq.s32 	%p4, %r20, 0;
	mov.u32 	%r3, %ntid.x;
	@%p4 bra 	$L__BB0_4;
	bra.uni 	$L__BB0_5;
$L__BB0_4:
	mul.wide.s32 	%rd21, %r37, 4;
	add.s64 	%rd22, %rd6, %rd21;
	mov.b32 	%r31, 0;
	st.global.u32 	[%rd22], %r31;
	add.s64 	%rd23, %rd5, %rd21;
	st.global.u32 	[%rd23], %r31;
	add.s32 	%r37, %r37, %r3;
	setp.lt.s32 	%p6, %r37, %r19;
	@%p6 bra 	$L__BB0_4;
	bra.uni 	$L__BB0_19;
$L__BB0_5:
	mul.wide.s32 	%rd19, %r37, 4;
	add.s64 	%rd20, %rd6, %rd19;
	mov.b32 	%r30, 0;
	st.global.u32 	[%rd20], %r30;
	add.s32 	%r37, %r37, %r3;
	setp.lt.s32 	%p5, %r37, %r19;
	@%p5 bra 	$L__BB0_5;
	bra.uni 	$L__BB0_19;
$L__BB0_6:
	mov.u32 	%r8, %tid.x;
	setp.ge.s32 	%p7, %r8, %r19;
	mov.f32 	%f23, 0f00000000;
	@%p7 bra 	$L__BB0_12;
	setp.eq.s32 	%p8, %r20, 0;
	mov.u32 	%r9, %ntid.x;
	@%p8 bra 	$L__BB0_10;
	mov.f32 	%f23, 0f00000000;
	mov.u32 	%r40, %r8;
$L__BB0_9:
	cvt.s64.s32 	%rd24, %r40;
	add.s64 	%rd25, %rd24, %rd3;
	shl.b64 	%rd26, %rd25, 2;
	add.s64 	%rd27, %rd2, %rd26;
	ld.global.nc.f32 	%f6, [%rd27];
	add.s64 	%rd28, %rd24, %rd4;
	shl.b64 	%rd29, %rd28, 2;
	add.s64 	%rd30, %rd1, %rd29;
	ld.global.nc.f32 	%f7, [%rd30];
	sub.f32 	%f8, %f6, %f7;
	setp.gt.f32 	%p9, %f6, %f7;
	selp.f32 	%f9, 0f3F000000, 0fBF000000, %p9;
	mul.wide.s32 	%rd31, %r40, 4;
	add.s64 	%rd32, %rd6, %rd31;
	st.global.f32 	[%rd32], %f9;
	abs.f32 	%f10, %f8;
	fma.rn.f32 	%f23, %f10, 0f3F000000, %f23;
	add.s32 	%r40, %r40, %r9;
	setp.lt.s32 	%p10, %r40, %r19;
	@%p10 bra 	$L__BB0_9;
	bra.uni 	$L__BB0_12;
$L__BB0_10:
	mov.u32 	%r39, %r8;
$L__BB0_11:
	cvt.s64.s32 	%rd33, %r39;
	add.s64 	%rd34, %rd33, %rd3;
	shl.b64 	%rd35, %rd34, 2;
	add.s64 	%rd36, %rd2, %rd35;
	ld.global.nc.f32 	%f12, [%rd36];
	add.s64 	%rd37, %rd33, %rd4;
	shl.b64 	%rd38, %rd37, 2;
	add.s64 	%rd39, %rd1, %rd38;
	ld.global.nc.f32 	%f13, [%rd39];
	sub.f32 	%f14, %f12, %f13;
	setp.gt.f32 	%p11, %f12, %f13;
	selp.f32 	%f15, 0f3F000000, 0fBF000000, %p11;
	mul.wide.s32 	%rd40, %r39, 4;
	add.s64 	%rd41, %rd6, %rd40;
	st.global.f32 	[%rd41], %f15;
	abs.f32 	%f16, %f14;
	mul.f32 	%f17, %f16, 0f3F000000;
	add.s64 	%rd42, %rd5, %rd40;
	st.global.f32 	[%rd42], %f17;
	add.s32 	%r39, %r39, %r9;
	setp.lt.s32 	%p12, %r39, %r19;
	@%p12 bra 	$L__BB0_11;
$L__BB0_12:
	setp.eq.s32 	%p13, %r20, 0;
	@%p13 bra 	$L__BB0_19;
	shl.b32 	%r32, %r8, 2;
	mov.u32 	%r33, sdata;
	add.s32 	%r14, %r33, %r32;
	st.shared.f32 	[%r14], %f23;
	bar.sync 	0;
	mov.u32 	%r41, %ntid.x;
	setp.lt.u32 	%p14, %r41, 2;
	@%p14 bra 	$L__BB0_17;
$L__BB0_14:
	shr.u32 	%r17, %r41, 1;
	setp.ge.u32 	%p15, %r8, %r17;
	@%p15 bra 	$L__BB0_16;
	shl.b32 	%r34, %r17, 2;
	add.s32 	%r35, %r14, %r34;
	ld.shared.f32 	%f18, [%r35];
	ld.shared.f32 	%f19, [%r14];
	add.f32 	%f20, %f18, %f19;
	st.shared.f32 	[%r14], %f20;
$L__BB0_16:
	bar.sync 	0;
	setp.gt.u32 	%p16, %r41, 3;
	mov.u32 	%r41, %r17;
	@%p16 bra 	$L__BB0_14;
$L__BB0_17:
	setp.ne.s32 	%p17, %r8, 0;
	@%p17 bra 	$L__BB0_19;
	ld.shared.f32 	%f21, [sdata];
	st.global.f32 	[%rd5], %f21;
$L__BB0_19:
	ret;

}


// ===== COMPILED SASS (sm_100) =====

	.target	sm_100

	.elftype	@"ET_EXEC"


//--------------------- .note.nv.tkinfo           --------------------------
	.section	.note.nv.tkinfo,"",@"SHT_NOTE"
	.sectionflags	@"SHF_NOTE_NV_TKINFO"
	.tkinfo
        /*0018*/ 	.word	0x00000002
        /*0030*/ 	.string	""
        /*0030*/ 	.string	"ptxas"
        /*0030*/ 	.string	"Cuda compilation tools, release 13.0, V13.0.88"
        /*0030*/ 	.string	"Build cuda_13.0.r13.0/compiler.36424714_0"
        /*0030*/ 	.string	"-arch sm_100 -m 64 "



//--------------------- .note.nv.cuinfo           --------------------------
	.section	.note.nv.cuinfo,"",@"SHT_NOTE"
	.sectionflags	@"SHF_NOTE_NV_CUINFO"
        /*0018*/ 	.short	0x0002
        /*001a*/ 	.short	0x0064
        /*001c*/ 	.short	0x0082
	.zero		2


//--------------------- .nv.info                  --------------------------
	.section	.nv.info,"",@"SHT_CUDA_INFO"
	.align	4


	//----- nvinfo : EIATTR_REGCOUNT
	.align		4
        /*0000*/ 	.byte	0x04, 0x2f
        /*0002*/ 	.short	(.L_1 - .L_0)
	.align		4
.L_0:
        /*0004*/ 	.word	index@(_Z18tv_distance_kernelPKfiS0_iPfiS1_iPKiiiib)
        /*0008*/ 	.word	0x0000001c


	//----- nvinfo : EIATTR_FRAME_SIZE
	.align		4
.L_1:
        /*000c*/ 	.byte	0x04, 0x11
        /*000e*/ 	.short	(.L_3 - .L_2)
	.align		4
.L_2:
        /*0010*/ 	.word	index@(_Z18tv_distance_kernelPKfiS0_iPfiS1_iPKiiiib)
        /*0014*/ 	.word	0x00000000


	//----- nvinfo : EIATTR_MIN_STACK_SIZE
	.align		4
.L_3:
        /*0018*/ 	.byte	0x04, 0x12
        /*001a*/ 	.short	(.L_5 - .L_4)
	.align		4
.L_4:
        /*001c*/ 	.word	index@(_Z18tv_distance_kernelPKfiS0_iPfiS1_iPKiiiib)
        /*0020*/ 	.word	0x00000000
.L_5:


//--------------------- .nv.compat                --------------------------
	.section	.nv.compat,"",@"SHT_CUDA_COMPAT_INFO"
	.align	4
        /*0000*/ 	.byte	0x02, 0x09, 0x00, 0x00, 0x02, 0x02, 0x01, 0x00, 0x02, 0x05, 0x05, 0x00, 0x03, 0x07, 0x01, 0x01
        /*0010*/ 	.byte	0x02, 0x03, 0x00, 0x00, 0x02, 0x06, 0x01, 0x00, 0x04, 0x0b, 0x08, 0x00, 0x09, 0x00, 0x00, 0x00
        /*0020*/ 	.byte	0x00, 0x00, 0x00, 0x00


//--------------------- .nv.info._Z18tv_distance_kernelPKfiS0_iPfiS1_iPKiiiib --------------------------
	.section	.nv.info._Z18tv_distance_kernelPKfiS0_iPfiS1_iPKiiiib,"",@"SHT_CUDA_INFO"
	.sectionflags	@""
	.align	4


	//----- nvinfo : EIATTR_CUDA_API_VERSION
	.align		4
        /*0000*/ 	.byte	0x04, 0x37
        /*0002*/ 	.short	(.L_7 - .L_6)
.L_6:
        /*0004*/ 	.word	0x00000082


	//----- nvinfo : EIATTR_KPARAM_INFO
	.align		4
.L_7:
        /*0008*/ 	.byte	0x04, 0x17
        /*000a*/ 	.short	(.L_9 - .L_8)
.L_8:
        /*000c*/ 	.word	0x00000000
        /*0010*/ 	.short	0x000c
        /*0012*/ 	.short	0x0054
        /*0014*/ 	.byte	0x00, 0xf0, 0x05, 0x00


	//----- nvinfo : EIATTR_KPARAM_INFO
	.align		4
.L_9:
        /*0018*/ 	.byte	0x04, 0x17
        /*001a*/ 	.short	(.L_11 - .L_10)
.L_10:
        /*001c*/ 	.word	0x00000000
        /*0020*/ 	.short	0x000b
        /*0022*/ 	.short	0x0050
        /*0024*/ 	.byte	0x00, 0xf0, 0x11, 0x00


	//----- nvinfo : EIATTR_KPARAM_INFO
	.align		4
.L_11:
        /*0028*/ 	.byte	0x04, 0x17
        /*002a*/ 	.short	(.L_13 - .L_12)
.L_12:
        /*002c*/ 	.word	0x00000000
        /*0030*/ 	.short	0x000a
        /*0032*/ 	.short	0x004c
        /*0034*/ 	.byte	0x00, 0xf0, 0x11, 0x00


	//----- nvinfo : EIATTR_KPARAM_INFO
	.align		4
.L_13:
        /*0038*/ 	.byte	0x04, 0x17
        /*003a*/ 	.short	(.L_15 - .L_14)
.L_14:
        /*003c*/ 	.word	0x00000000
        /*0040*/ 	.short	0x0009
        /*0042*/ 	.short	0x0048
        /*0044*/ 	.byte	0x00, 0xf0, 0x11, 0x00


	//----- nvinfo : EIATTR_KPARAM_INFO
	.align		4
.L_15:
        /*0048*/ 	.byte	0x04, 0x17
        /*004a*/ 	.short	(.L_17 - .L_16)
.L_16:
        /*004c*/ 	.word	0x00000000
        /*0050*/ 	.short	0x0008
        /*0052*/ 	.short	0x0040
        /*0054*/ 	.byte	0x00, 0xf5, 0x21, 0x00


	//----- nvinfo : EIATTR_KPARAM_INFO
	.align		4
.L_17:
        /*0058*/ 	.byte	0x04, 0x17
        /*005a*/ 	.short	(.L_19 - .L_18)
.L_18:
        /*005c*/ 	.word	0x00000000
        /*0060*/ 	.short	0x0007
        /*0062*/ 	.short	0x0038
        /*0064*/ 	.byte	0x00, 0xf0, 0x11, 0x00


	//----- nvinfo : EIATTR_KPARAM_INFO
	.align		4
.L_19:
        /*0068*/ 	.byte	0x04, 0x17
        /*006a*/ 	.short	(.L_21 - .L_20)
.L_20:
        /*006c*/ 	.word	0x00000000
        /*0070*/ 	.short	0x0006
        /*0072*/ 	.short	0x0030
        /*0074*/ 	.byte	0x00, 0xf5, 0x21, 0x00


	//----- nvinfo : EIATTR_KPARAM_INFO
	.align		4
.L_21:
        /*0078*/ 	.byte	0x04, 0x17
        /*007a*/ 	.short	(.L_23 - .L_22)
.L_22:
        /*007c*/ 	.word	0x00000000
        /*0080*/ 	.short	0x0005
        /*0082*/ 	.short	0x0028
        /*0084*/ 	.byte	0x00, 0xf0, 0x11, 0x00


	//----- nvinfo : EIATTR_KPARAM_INFO
	.align		4
.L_23:
        /*0088*/ 	.byte	0x04, 0x17
        /*008a*/ 	.short	(.L_25 - .L_24)
.L_24:
        /*008c*/ 	.word	0x00000000
        /*0090*/ 	.short	0x0004
        /*0092*/ 	.short	0x0020
        /*0094*/ 	.byte	0x00, 0xf5, 0x21, 0x00


	//----- nvinfo : EIATTR_KPARAM_INFO
	.align		4
.L_25:
        /*0098*/ 	.byte	0x04, 0x17
        /*009a*/ 	.short	(.L_27 - .L_26)
.L_26:
        /*009c*/ 	.word	0x00000000
        /*00a0*/ 	.short	0x0003
        /*00a2*/ 	.short	0x0018
        /*00a4*/ 	.byte	0x00, 0xf0, 0x11, 0x00


	//----- nvinfo : EIATTR_KPARAM_INFO
	.align		4
.L_27:
        /*00a8*/ 	.byte	0x04, 0x17
        /*00aa*/ 	.short	(.L_29 - .L_28)
.L_28:
        /*00ac*/ 	.word	0x00000000
        /*00b0*/ 	.short	0x0002
        /*00b2*/ 	.short	0x0010
        /*00b4*/ 	.byte	0x00, 0xf5, 0x21, 0x00


	//----- nvinfo : EIATTR_KPARAM_INFO
	.align		4
.L_29:
        /*00b8*/ 	.byte	0x04, 0x17
        /*00ba*/ 	.short	(.L_31 - .L_30)
.L_30:
        /*00bc*/ 	.word	0x00000000
        /*00c0*/ 	.short	0x0001
        /*00c2*/ 	.short	0x0008
        /*00c4*/ 	.byte	0x00, 0xf0, 0x11, 0x00


	//----- nvinfo : EIATTR_KPARAM_INFO
	.align		4
.L_31:
        /*00c8*/ 	.byte	0x04, 0x17
        /*00ca*/ 	.short	(.L_33 - .L_32)
.L_32:
        /*00cc*/ 	.word	0x00000000
        /*00d0*/ 	.short	0x0000
        /*00d2*/ 	.short	0x0000
        /*00d4*/ 	.byte	0x00, 0xf5, 0x21, 0x00


	//----- nvinfo : EIATTR_SPARSE_MMA_MASK
	.align		4
.L_33:
        /*00d8*/ 	.byte	0x03, 0x50
        /*00da*/ 	.short	0x0000


	//----- nvinfo : EIATTR_MAXREG_COUNT
	.align		4
        /*00dc*/ 	.byte	0x03, 0x1b
        /*00de*/ 	.short	0x00ff


	//----- nvinfo : EIATTR_NUM_BARRIERS
	.align		4
        /*00e0*/ 	.byte	0x02, 0x4c
        /*00e2*/ 	.byte	0x01
	.zero		1


	//----- nvinfo : EIATTR_MERCURY_ISA_VERSION
	.align		4
        /*00e4*/ 	.byte	0x03, 0x5f
        /*00e6*/ 	.short	0x0101


	//----- nvinfo : EIATTR_VRC_CTA_INIT_COUNT
	.align		4
        /*00e8*/ 	.byte	0x02, 0x4a
	.zero		1
	.zero		1


	//----- nvinfo : EIATTR_EXIT_INSTR_OFFSETS
	.align		4
        /*00ec*/ 	.byte	0x04, 0x1c
        /*00ee*/ 	.short	(.L_35 - .L_34)


	//   ....[0]....
.L_34:
        /*00f0*/ 	.word	0x000001f0


	//   ....[1]....
        /*00f4*/ 	.word	0x00000290


	//   ....[2]....
        /*00f8*/ 	.word	0x00000310


	//   ....[3]....
        /*00fc*/ 	.word	0x00000730


	//   ....[4]....
        /*0100*/ 	.word	0x000008b0


	//   ....[5]....
        /*0104*/ 	.word	0x00000910


	//----- nvinfo : EIATTR_CRS_STACK_SIZE
	.align		4
.L_35:
        /*0108*/ 	.byte	0x04, 0x1e
        /*010a*/ 	.short	(.L_37 - .L_36)
.L_36:
        /*010c*/ 	.word	0x00000000


	//----- nvinfo : EIATTR_CBANK_PARAM_SIZE
	.align		4
.L_37:
        /*0110*/ 	.byte	0x03, 0x19
        /*0112*/ 	.short	0x0055


	//----- nvinfo : EIATTR_PARAM_CBANK
	.align		4
        /*0114*/ 	.byte	0x04, 0x0a
        /*0116*/ 	.short	(.L_39 - .L_38)
	.align		4
.L_38:
        /*0118*/ 	.word	index@(.nv.constant0._Z18tv_distance_kernelPKfiS0_iPfiS1_iPKiiiib)
        /*011c*/ 	.short	0x0380
        /*011e*/ 	.short	0x0055


	//----- nvinfo : EIATTR_SW_WAR
	.align		4
.L_39:
        /*0120*/ 	.byte	0x04, 0x36
        /*0122*/ 	.short	(.L_41 - .L_40)
.L_40:
        /*0124*/ 	.word	0x00000008
.L_41:


//--------------------- .nv.callgraph             --------------------------
	.section	.nv.callgraph,"",@"SHT_CUDA_CALLGRAPH"
	.align	4
	.sectionentsize	8
	.align		4
        /*0000*/ 	.word	0x00000000
	.align		4
        /*0004*/ 	.word	0xffffffff
	.align		4
        /*0008*/ 	.word	0x00000000
	.align		4
        /*000c*/ 	.word	0xfffffffe
	.align		4
        /*0010*/ 	.word	0x00000000
	.align		4
        /*0014*/ 	.word	0xfffffffd
	.align		4
        /*0018*/ 	.word	0x00000000
	.align		4
        /*001c*/ 	.word	0xfffffffc


//--------------------- .text._Z18tv_distance_kernelPKfiS0_iPfiS1_iPKiiiib --------------------------
	.section	.text._Z18tv_distance_kernelPKfiS0_iPfiS1_iPKiiiib,"ax",@progbits
	.align	128
        .global         _Z18tv_distance_kernelPKfiS0_iPfiS1_iPKiiiib
        .type           _Z18tv_distance_kernelPKfiS0_iPfiS1_iPKiiiib,@function
        .size           _Z18tv_distance_kernelPKfiS0_iPfiS1_iPKiiiib,(.L_x_12 - _Z18tv_distance_kernelPKfiS0_iPfiS1_iPKiiiib)
        .other          _Z18tv_distance_kernelPKfiS0_iPfiS1_iPKiiiib,@"STO_CUDA_ENTRY STV_DEFAULT"
_Z18tv_distance_kernelPKfiS0_iPfiS1_iPKiiiib:
.text._Z18tv_distance_kernelPKfiS0_iPfiS1_iPKiiiib:
[----:B------:R-:W-:Y:S01]  /*0000*/  LDC R1, c[0x0][0x37c] ;  /* 0x0000df00ff017b82 */ /* 0x000fe20000000800 */
[----:B------:R-:W0:Y:S01]  /*0010*/  S2R R13, SR_CTAID.X ;  /* 0x00000000000d7919 */ /* 0x000e220000002500 */
[----:B------:R-:W1:Y:S06]  /*0020*/  LDCU.U8 UR4, c[0x0][0x3d4] ;  /* 0x00007a80ff0477ac */ /* 0x000e6c0008000000 */
[----:B------:R-:W2:Y:S01]  /*0030*/  LDC.64 R2, c[0x0][0x3a0] ;  /* 0x0000e800ff027b82 */ /* 0x000ea20000000a00 */
[----:B------:R-:W-:Y:S01]  /*0040*/  BSSY.RECONVERGENT B0, `(.L_x_0) ;  /* 0x0000070000007945 */ /* 0x000fe20003800200 */
[----:B------:R-:W3:Y:S01]  /*0050*/  LDCU UR5, c[0x0][0x388] ;  /* 0x00007100ff0577ac */ /* 0x000ee20008000800 */
[----:B------:R-:W0:Y:S05]  /*0060*/  LDCU UR9, c[0x0][0x3a8] ;  /* 0x00007500ff0977ac */ /* 0x000e2a0008000800 */
[----:B------:R-:W4:Y:S01]  /*0070*/  LDC.64 R4, c[0x0][0x3b0] ;  /* 0x0000ec00ff047b82 */ /* 0x000f220000000a00 */
[----:B------:R-:W5:Y:S01]  /*0080*/  LDCU UR8, c[0x0][0x398] ;  /* 0x00007300ff0877ac */ /* 0x000f620008000800 */
[----:B------:R-:W5:Y:S01]  /*0090*/  LDCU UR10, c[0x0][0x3b8] ;  /* 0x00007700ff0a77ac */ /* 0x000f620008000800 */
[----:B-1----:R-:W-:Y:S01]  /*00a0*/  UPRMT UR4, UR4, 0x8880, URZ ;  /* 0x0000888004047896 */ /* 0x002fe200080000ff */
[----:B------:R-:W1:Y:S03]  /*00b0*/  LDCU.64 UR6, c[0x0][0x358] ;  /* 0x00006b00ff0677ac */ /* 0x000e660008000a00 */
[----:B------:R-:W-:Y:S01]  /*00c0*/  UISETP.NE.AND UP0, UPT, UR4, URZ, UPT ;  /* 0x000000ff0400728c */ /* 0x000fe2000bf05270 */
[----:B0-----:R-:W-:-:S02]  /*00d0*/  IMAD R7, R13, UR9, RZ ;  /* 0x000000090d077c24 */ /* 0x001fc4000f8e02ff */
[C---:B---3--:R-:W-:Y:S02]  /*00e0*/  IMAD R6, R13.reuse, UR5, RZ ;  /* 0x000000050d067c24 */ /* 0x048fe4000f8e02ff */
[C---:B-----5:R-:W-:Y:S02]  /*00f0*/  IMAD R0, R13.reuse, UR8, RZ ;  /* 0x000000080d007c24 */ /* 0x060fe4000f8e02ff */
[----:B------:R-:W-:Y:S02]  /*0100*/  IMAD R9, R13, UR10, RZ ;  /* 0x0000000a0d097c24 */ /* 0x000fe4000f8e02ff */
[----:B--2---:R-:W-:Y:S01]  /*0110*/  IMAD.WIDE R2, R7, 0x4, R2 ;  /* 0x0000000407027825 */ /* 0x004fe200078e0202 */
[----:B------:R-:W-:Y:S02]  /*0120*/  SHF.R.S32.HI R7, RZ, 0x1f, R6 ;  /* 0x0000001fff077819 */ /* 0x000fe40000011406 */
[----:B------:R-:W-:Y:S01]  /*0130*/  SHF.R.S32.HI R8, RZ, 0x1f, R0 ;  /* 0x0000001fff087819 */ /* 0x000fe20000011400 */
[----:B----4-:R-:W-:Y:S01]  /*0140*/  IMAD.WIDE R4, R9, 0x4, R4 ;  /* 0x0000000409047825 */ /* 0x010fe200078e0204 */
[----:B-1----:R-:W-:Y:S06]  /*0150*/  BRA.U !UP0, `(.L_x_1) ;  /* 0x0000000108707547 */ /* 0x002fec000b800000 */
[----:B------:R-:W0:Y:S01]  /*0160*/  LDC.64 R10, c[0x0][0x3c0] ;  /* 0x0000f000ff0a7b82 */ /* 0x000e220000000a00 */
[----:B------:R-:W1:Y:S01]  /*0170*/  LDCU UR4, c[0x0][0x3c8] ;  /* 0x00007900ff0477ac */ /* 0x000e620008000800 */
[----:B0-----:R-:W-:-:S06]  /*0180*/  IMAD.WIDE.U32 R10, R13, 0x4, R10 ;  /* 0x000000040d0a7825 */ /* 0x001fcc00078e000a */
[----:B------:R-:W1:Y:S02]  /*0190*/  LDG.E.CONSTANT R10, desc[UR6][R10.64] ;  /* 0x000000060a0a7981 */ /* 0x000e64000c1e9900 */
[----:B-1----:R-:W-:-:S13]  /*01a0*/  ISETP.NE.AND P0, PT, R10, UR4, PT ;  /* 0x000000040a007c0c */ /* 0x002fda000bf05270 */
[----:B------:R-:W-:Y:S05]  /*01b0*/  @P0 BRA `(.L_x_1) ;  /* 0x0000000000580947 */ /* 0x000fea0003800000 */
[----:B------:R-:W0:Y:S01]  /*01c0*/  S2R R11, SR_TID.X ;  /* 0x00000000000b7919 */ /* 0x000e220000002100 */
[----:B------:R-:W0:Y:S02]  /*01d0*/  LDCU UR5, c[0x0][0x3cc] ;  /* 0x00007980ff0577ac */ /* 0x000e240008000800 */
[----:B0-----:R-:W-:-:S13]  /*01e0*/  ISETP.GE.AND P0, PT, R11, UR5, PT ;  /* 0x000000050b007c0c */ /* 0x001fda000bf06270 */
[----:B------:R-:W-:Y:S05]  /*01f0*/  @P0 EXIT ;  /* 0x000000000000094d */ /* 0x000fea0003800000 */
[----:B------:R-:W0:Y:S01]  /*0200*/  LDCU UR8, c[0x0][0x3d0] ;  /* 0x00007a00ff0877ac */ /* 0x000e220008000800 */
[----:B------:R-:W1:Y:S01]  /*0210*/  LDCU UR4, c[0x0][0x360] ;  /* 0x00006c00ff0477ac */ /* 0x000e620008000800 */
[----:B0-----:R-:W-:-:S09]  /*0220*/  UISETP.NE.AND UP0, UPT, UR8, URZ, UPT ;  /* 0x000000ff0800728c */ /* 0x001fd2000bf05270 */
[----:B-1----:R-:W-:Y:S05]  /*0230*/  BRA.U !UP0, `(.L_x_2) ;  /* 0x0000000108187547 */ /* 0x002fea000b800000 */
.L_x_3:
[----:B------:R-:W-:-:S04]  /*0240*/  IMAD.WIDE R2, R11, 0x4, R4 ;  /* 0x000000040b027825 */ /* 0x000fc800078e0204 */
[----:B------:R-:W-:Y:S01]  /*0250*/  VIADD R11, R11, UR4 ;  /* 0x000000040b0b7c36 */ /* 0x000fe20008000000 */
[----:B------:R0:W-:Y:S04]  /*0260*/  STG.E desc[UR6][R2.64], RZ ;  /* 0x000000ff02007986 */ /* 0x0001e8000c101906 */
[----:B------:R-:W-:-:S13]  /*0270*/  ISETP.GE.AND P0, PT, R11, UR5, PT ;  /* 0x000000050b007c0c */ /* 0x000fda000bf06270 */
[----:B0-----:R-:W-:Y:S05]  /*0280*/  @!P0 BRA `(.L_x_3) ;  /* 0xfffffffc00ec8947 */ /* 0x001fea000383ffff */
[----:B------:R-:W-:Y:S05]  /*0290*/  EXIT ;  /* 0x000000000000794d */ /* 0x000fea0003800000 */
.L_x_2:
[----:B------:R-:W-:-:S04]  /*02a0*/  IMAD.WIDE R8, R11, 0x4, R4 ;  /* 0x000000040b087825 */ /* 0x000fc800078e0204 */
[C---:B------:R-:W-:Y:S01]  /*02b0*/  IMAD.WIDE R6, R11.reuse, 0x4, R2 ;  /* 0x000000040b067825 */ /* 0x040fe200078e0202 */
[----:B------:R0:W-:Y:S03]  /*02c0*/  STG.E desc[UR6][R8.64], RZ ;  /* 0x000000ff08007986 */ /* 0x0001e6000c101906 */
[----:B------:R-:W-:Y:S01]  /*02d0*/  VIADD R11, R11, UR4 ;  /* 0x000000040b0b7c36 */ /* 0x000fe20008000000 */
[----:B------:R0:W-:Y:S04]  /*02e0*/  STG.E desc[UR6][R6.64], RZ ;  /* 0x000000ff06007986 */ /* 0x0001e8000c101906 */
[----:B------:R-:W-:-:S13]  /*02f0*/  ISETP.GE.AND P0, PT, R11, UR5, PT ;  /* 0x000000050b007c0c */ /* 0x000fda000bf06270 */
[----:B0-----:R-:W-:Y:S05]  /*0300*/  @!P0 BRA `(.L_x_2) ;  /* 0xfffffffc00e48947 */ /* 0x001fea000383ffff */
[----:B------:R-:W-:Y:S05]  /*0310*/  EXIT ;  /* 0x000000000000794d */ /* 0x000fea0003800000 */
.L_x_1:
[----:B------:R-:W0:Y:S01]  /*0320*/  S2R R9, SR_TID.X ;  /* 0x0000000000097919 */ /* 0x000e220000002100 */
[----:B------:R-:W0:Y:S01]  /*0330*/  LDCU UR10, c[0x0][0x3cc] ;  /* 0x00007980ff0a77ac */ /* 0x000e220008000800 */
[----:B------:R-:W-:Y:S01]  /*0340*/  BSSY.RECONVERGENT B1, `(.L_x_4) ;  /* 0x000003c000017945 */ /* 0x000fe20003800200 */
[----:B------:R-:W-:Y:S01]  /*0350*/  IMAD.MOV.U32 R11, RZ, RZ, RZ ;  /* 0x000000ffff0b7224 */ /* 0x000fe200078e00ff */
[----:B------:R-:W1:Y:S01]  /*0360*/  LDCU.64 UR4, c[0x0][0x380] ;  /* 0x00007000ff0477ac */ /* 0x000e620008000a00 */
[----:B------:R-:W2:Y:S01]  /*0370*/  LDCU.64 UR12, c[0x0][0x380] ;  /* 0x00007000ff0c77ac */ /* 0x000ea20008000a00 */
[----:B------:R-:W3:Y:S01]  /*0380*/  LDCU.64 UR8, c[0x0][0x390] ;  /* 0x00007200ff0877ac */ /* 0x000ee20008000a00 */
[----:B------:R-:W4:Y:S01]  /*0390*/  LDCU.64 UR14, c[0x0][0x390] ;  /* 0x00007200ff0e77ac */ /* 0x000f220008000a00 */
[----:B0-----:R-:W-:-:S13]  /*03a0*/  ISETP.GE.AND P0, PT, R9, UR10, PT ;  /* 0x0000000a09007c0c */ /* 0x001fda000bf06270 */
[----:B-1234-:R-:W-:Y:S05]  /*03b0*/  @P0 BRA `(.L_x_5) ;  /* 0x0000000000d00947 */ /* 0x01efea0003800000 */
[----:B------:R-:W0:Y:S01]  /*03c0*/  LDCU UR11, c[0x0][0x3d0] ;  /* 0x00007a00ff0b77ac */ /* 0x000e220008000800 */
[----:B------:R-:W1:Y:S01]  /*03d0*/  LDC R10, c[0x0][0x360] ;  /* 0x0000d800ff0a7b82 */ /* 0x000e620000000800 */
[----:B0-----:R-:W-:-:S09]  /*03e0*/  UISETP.NE.AND UP0, UPT, UR11, URZ, UPT ;  /* 0x000000ff0b00728c */ /* 0x001fd2000bf05270 */
[----:B------:R-:W-:Y:S05]  /*03f0*/  BRA.U !UP0, `(.L_x_6) ;  /* 0x0000000108607547 */ /* 0x000fea000b800000 */
[----:B------:R-:W-:Y:S02]  /*0400*/  IMAD.MOV.U32 R11, RZ, RZ, RZ ;  /* 0x000000ffff0b7224 */ /* 0x000fe400078e00ff */
[----:B------:R-:W-:-:S07]  /*0410*/  IMAD.MOV.U32 R19, RZ, RZ, R9 ;  /* 0x000000ffff137224 */ /* 0x000fce00078e0009 */
.L_x_7:
[----:B------:R-:W-:Y:S02]  /*0420*/  SHF.R.S32.HI R12, RZ, 0x1f, R19 ;  /* 0x0000001fff0c7819 */ /* 0x000fe40000011413 */
[-C--:B------:R-:W-:Y:S02]  /*0430*/  IADD3 R15, P0, PT, R6, R19.reuse, RZ ;  /* 0x00000013060f7210 */ /* 0x080fe40007f1e0ff */
[----:B------:R-:W-:-:S03]  /*0440*/  IADD3 R13, P1, PT, R0, R19, RZ ;  /* 0x00000013000d7210 */ /* 0x000fc60007f3e0ff */
[--C-:B------:R-:W-:Y:S01]  /*0450*/  IMAD.X R18, R7, 0x1, R12.reuse, P0 ;  /* 0x0000000107127824 */ /* 0x100fe200000e060c */
[----:B------:R-:W-:Y:S01]  /*0460*/  LEA R14, P0, R15, UR4, 0x2 ;  /* 0x000000040f0e7c11 */ /* 0x000fe2000f8010ff */
[----:B0-----:R-:W-:Y:S01]  /*0470*/  IMAD.X R16, R8, 0x1, R12, P1 ;  /* 0x0000000108107824 */ /* 0x001fe200008e060c */
[----:B------:R-:W-:Y:S02]  /*0480*/  LEA R12, P1, R13, UR8, 0x2 ;  /* 0x000000080d0c7c11 */ /* 0x000fe4000f8210ff */
[----:B------:R-:W-:Y:S02]  /*0490*/  LEA.HI.X R15, R15, UR5, R18, 0x2, P0 ;  /* 0x000000050f0f7c11 */ /* 0x000fe400080f1412 */
[----:B------:R-:W-:-:S03]  /*04a0*/  LEA.HI.X R13, R13, UR9, R16, 0x2, P1 ;  /* 0x000000090d0d7c11 */ /* 0x000fc600088f1410 */
[----:B------:R-:W2:Y:S04]  /*04b0*/  LDG.E.CONSTANT R14, desc[UR6][R14.64] ;  /* 0x000000060e0e7981 */ /* 0x000ea8000c1e9900 */
[----:B------:R-:W2:Y:S01]  /*04c0*/  LDG.E.CONSTANT R13, desc[UR6][R12.64] ;  /* 0x000000060c0d7981 */ /* 0x000ea2000c1e9900 */
[----:B------:R-:W-:Y:S02]  /*04d0*/  IMAD.MOV.U32 R21, RZ, RZ, 0x3f000000 ;  /* 0x3f000000ff157424 */ /* 0x000fe400078e00ff */
[----:B------:R-:W-:Y:S01]  /*04e0*/  IMAD.WIDE R16, R19, 0x4, R4 ;  /* 0x0000000413107825 */ /* 0x000fe200078e0204 */
[----:B-1----:R-:W-:Y:S02]  /*04f0*/  IADD3 R19, PT, PT, R10, R19, RZ ;  /* 0x000000130a137210 */ /* 0x002fe40007ffe0ff */
[C---:B--2---:R-:W-:Y:S01]  /*0500*/  FSETP.GT.AND P0, PT, R14.reuse, R13, PT ;  /* 0x0000000d0e00720b */ /* 0x044fe20003f04000 */
[----:B------:R-:W-:-:S03]  /*0510*/  FADD R18, R14, -R13 ;  /* 0x8000000d0e127221 */ /* 0x000fc60000000000 */
[----:B------:R-:W-:Y:S01]  /*0520*/  FSEL R21, R21, -0.5, P0 ;  /* 0xbf00000015157808 */ /* 0x000fe20000000000 */
[----:B------:R-:W-:Y:S01]  /*0530*/  FFMA R11, |R18|, 0.5, R11 ;  /* 0x3f000000120b7823 */ /* 0x000fe2000000020b */
[----:B------:R-:W-:-:S03]  /*0540*/  ISETP.GE.AND P0, PT, R19, UR10, PT ;  /* 0x0000000a13007c0c */ /* 0x000fc6000bf06270 */
[----:B------:R0:W-:Y:S10]  /*0550*/  STG.E desc[UR6][R16.64], R21 ;  /* 0x0000001510007986 */ /* 0x0001f4000c101906 */
[----:B------:R-:W-:Y:S05]  /*0560*/  @!P0 BRA `(.L_x_7) ;  /* 0xfffffffc00ac8947 */ /* 0x000fea000383ffff */
[----:B------:R-:W-:Y:S05]  /*0570*/  BRA `(.L_x_5) ;  /* 0x0000000000607947 */ /* 0x000fea0003800000 */
.L_x_6:
[----:B------:R-:W-:-:S07]  /*0580*/  IMAD.MOV.U32 R21, RZ, RZ, R9 ;  /* 0x000000ffff157224 */ /* 0x000fce00078e0009 */
.L_x_8:
[----:B--2---:R-:W-:Y:S02]  /*0590*/  SHF.R.S32.HI R12, RZ, 0x1f, R21 ;  /* 0x0000001fff0c7819 */ /* 0x004fe40000011415 */
[-C--:B------:R-:W-:Y:S02]  /*05a0*/  IADD3 R14, P0, PT, R6, R21.reuse, RZ ;  /* 0x00000015060e7210 */ /* 0x080fe40007f1e0ff */
[----:B------:R-:W-:-:S03]  /*05b0*/  IADD3 R13, P1, PT, R0, R21, RZ ;  /* 0x00000015000d7210 */ /* 0x000fc60007f3e0ff */
[--C-:B------:R-:W-:Y:S01]  /*05c0*/  IMAD.X R15, R7, 0x1, R12.reuse, P0 ;  /* 0x00000001070f7824 */ /* 0x100fe200000e060c */
[----:B------:R-:W-:Y:S01]  /*05d0*/  LEA R18, P0, R14, UR12, 0x2 ;  /* 0x0000000c0e127c11 */ /* 0x000fe2000f8010ff */
[----:B------:R-:W-:Y:S01]  /*05e0*/  IMAD.X R12, R8, 0x1, R12, P1 ;  /* 0x00000001080c7824 */ /* 0x000fe200008e060c */
[C---:B------:R-:W-:Y:S02]  /*05f0*/  LEA R16, P1, R13.reuse, UR14, 0x2 ;  /* 0x0000000e0d107c11 */ /* 0x040fe4000f8210ff */
[----:B------:R-:W-:Y:S02]  /*0600*/  LEA.HI.X R19, R14, UR13, R15, 0x2, P0 ;  /* 0x0000000d0e137c11 */ /* 0x000fe400080f140f */
[----:B------:R-:W-:-:S03]  /*0610*/  LEA.HI.X R17, R13, UR15, R12, 0x2, P1 ;  /* 0x0000000f0d117c11 */ /* 0x000fc600088f140c */
[----:B------:R-:W2:Y:S04]  /*0620*/  LDG.E.CONSTANT R18, desc[UR6][R18.64] ;  /* 0x0000000612127981 */ /* 0x000ea8000c1e9900 */
[----:B------:R-:W2:Y:S01]  /*0630*/  LDG.E.CONSTANT R17, desc[UR6][R16.64] ;  /* 0x0000000610117981 */ /* 0x000ea2000c1e9900 */
[----:B------:R-:W-:Y:S02]  /*0640*/  IMAD.MOV.U32 R23, RZ, RZ, 0x3f000000 ;  /* 0x3f000000ff177424 */ /* 0x000fe400078e00ff */
[----:B------:R-:W-:-:S04]  /*0650*/  IMAD.WIDE R14, R21, 0x4, R4 ;  /* 0x00000004150e7825 */ /* 0x000fc800078e0204 */
[----:B------:R-:W-:Y:S01]  /*0660*/  IMAD.WIDE R12, R21, 0x4, R2 ;  /* 0x00000004150c7825 */ /* 0x000fe200078e0202 */
[----:B-1----:R-:W-:Y:S02]  /*0670*/  IADD3 R21, PT, PT, R10, R21, RZ ;  /* 0x000000150a157210 */ /* 0x002fe40007ffe0ff */
[C---:B--2---:R-:W-:Y:S01]  /*0680*/  FSETP.GT.AND P0, PT, R18.reuse, R17, PT ;  /* 0x000000111200720b */ /* 0x044fe20003f04000 */
[----:B------:R-:W-:-:S03]  /*0690*/  FADD R20, R18, -R17 ;  /* 0x8000001112147221 */ /* 0x000fc60000000000 */
[----:B------:R-:W-:Y:S01]  /*06a0*/  FSEL R23, R23, -0.5, P0 ;  /* 0xbf00000017177808 */ /* 0x000fe20000000000 */
[----:B------:R-:W-:Y:S01]  /*06b0*/  FMUL R25, |R20|, 0.5 ;  /* 0x3f00000014197820 */ /* 0x000fe20000400200 */
[----:B------:R-:W-:-:S03]  /*06c0*/  ISETP.GE.AND P0, PT, R21, UR10, PT ;  /* 0x0000000a15007c0c */ /* 0x000fc6000bf06270 */
[----:B------:R2:W-:Y:S04]  /*06d0*/  STG.E desc[UR6][R14.64], R23 ;  /* 0x000000170e007986 */ /* 0x0005e8000c101906 */
[----:B------:R2:W-:Y:S06]  /*06e0*/  STG.E desc[UR6][R12.64], R25 ;  /* 0x000000190c007986 */ /* 0x0005ec000c101906 */
[----:B------:R-:W-:Y:S05]  /*06f0*/  @!P0 BRA `(.L_x_8) ;  /* 0xfffffffc00a48947 */ /* 0x000fea000383ffff */
.L_x_5:
[----:B------:R-:W-:Y:S05]  /*0700*/  BSYNC.RECONVERGENT B1 ;  /* 0x0000000000017941 */ /* 0x000fea0003800200 */
.L_x_4:
[----:B------:R-:W1:Y:S02]  /*0710*/  LDCU UR11, c[0x0][0x3d0] ;  /* 0x00007a00ff0b77ac */ /* 0x000e640008000800 */
[----:B-1----:R-:W-:-:S13]  /*0720*/  ISETP.NE.AND P0, PT, RZ, UR11, PT ;  /* 0x0000000bff007c0c */ /* 0x002fda000bf05270 */
[----:B------:R-:W-:Y:S05]  /*0730*/  @!P0 EXIT ;  /* 0x000000000000894d */ /* 0x000fea0003800000 */
[----:B------:R-:W-:Y:S05]  /*0740*/  BSYNC.RECONVERGENT B0 ;  /* 0x0000000000007941 */ /* 0x000fea0003800200 */
.L_x_0:
[----:B------:R-:W1:Y:S01]  /*0750*/  S2UR UR5, SR_CgaCtaId ;  /* 0x00000000000579c3 */ /* 0x000e620000008800 */
[----:B------:R-:W-:Y:S01]  /*0760*/  UMOV UR4, 0x400 ;  /* 0x0000040000047882 */ /* 0x000fe20000000000 */
[----:B------:R-:W3:Y:S01]  /*0770*/  LDCU UR8, c[0x0][0x360] ;  /* 0x00006c00ff0877ac */ /* 0x000ee20008000800 */
[----:B------:R-:W-:Y:S01]  /*0780*/  ISETP.NE.AND P0, PT, R9, RZ, PT ;  /* 0x000000ff0900720c */ /* 0x000fe20003f05270 */
[----:B---3--:R-:W-:Y:S02]  /*0790*/  UISETP.GE.U32.AND UP0, UPT, UR8, 0x2, UPT ;  /* 0x000000020800788c */ /* 0x008fe4000bf06070 */
[----:B-1----:R-:W-:-:S06]  /*07a0*/  ULEA UR4, UR5, UR4, 0x18 ;  /* 0x0000000405047291 */ /* 0x002fcc000f8ec0ff */
[----:B------:R-:W-:-:S05]  /*07b0*/  LEA R0, R9, UR4, 0x2 ;  /* 0x0000000409007c11 */ /* 0x000fca000f8e10ff */
[----:B------:R1:W-:Y:S01]  /*07c0*/  STS [R0], R11 ;  /* 0x0000000b00007388 */ /* 0x0003e20000000800 */
[----:B------:R-:W-:Y:S06]  /*07d0*/  BAR.SYNC.DEFER_BLOCKING 0x0 ;  /* 0x0000000000007b1d */ /* 0x000fec0000010000 */
[----:B------:R-:W-:Y:S05]  /*07e0*/  BRA.U !UP0, `(.L_x_9) ;  /* 0x0000000108307547 */ /* 0x000fea000b800000 */
[----:B------:R-:W-:-:S07]  /*07f0*/  IMAD.U32 R4, RZ, RZ, UR8 ;  /* 0x00000008ff047e24 */ /* 0x000fce000f8e00ff */
.L_x_10:
[----:B------:R-:W-:-:S04]  /*0800*/  SHF.R.U32.HI R8, RZ, 0x1, R4 ;  /* 0x00000001ff087819 */ /* 0x000fc80000011604 */
[----:B------:R-:W-:-:S13]  /*0810*/  ISETP.GE.U32.AND P1, PT, R9, R8, PT ;  /* 0x000000080900720c */ /* 0x000fda0003f26070 */
[----:B------:R-:W-:Y:S01]  /*0820*/  @!P1 IMAD R5, R8, 0x4, R0 ;  /* 0x0000000408059824 */ /* 0x000fe200078e0200 */
[----:B------:R-:W-:Y:S05]  /*0830*/  @!P1 LDS R6, [R0] ;  /* 0x0000000000069984 */ /* 0x000fea0000000800 */
[----:B------:R-:W3:Y:S02]  /*0840*/  @!P1 LDS R5, [R5] ;  /* 0x0000000005059984 */ /* 0x000ee40000000800 */
[----:B---3--:R-:W-:-:S05]  /*0850*/  @!P1 FADD R7, R5, R6 ;  /* 0x0000000605079221 */ /* 0x008fca0000000000 */
[----:B------:R3:W-:Y:S01]  /*0860*/  @!P1 STS [R0], R7 ;  /* 0x0000000700009388 */ /* 0x0007e20000000800 */
[----:B------:R-:W-:Y:S01]  /*0870*/  BAR.SYNC.DEFER_BLOCKING 0x0 ;  /* 0x0000000000007b1d */ /* 0x000fe20000010000 */
[----:B------:R-:W-:Y:S01]  /*0880*/  ISETP.GT.U32.AND P1, PT, R4, 0x3, PT ;  /* 0x000000030400780c */ /* 0x000fe20003f24070 */
[----:B------:R-:W-:-:S12]  /*0890*/  IMAD.MOV.U32 R4, RZ, RZ, R8 ;  /* 0x000000ffff047224 */ /* 0x000fd800078e0008 */
[----:B---3--:R-:W-:Y:S05]  /*08a0*/  @P1 BRA `(.L_x_10) ;  /* 0xfffffffc00d41947 */ /* 0x008fea000383ffff */
.L_x_9:
[----:B------:R-:W-:Y:S05]  /*08b0*/  @P0 EXIT ;  /* 0x000000000000094d */ /* 0x000fea0003800000 */
[----:B------:R-:W3:Y:S01]  /*08c0*/  S2UR UR5, SR_CgaCtaId ;  /* 0x00000000000579c3 */ /* 0x000ee20000008800 */
[----:B------:R-:W-:Y:S02]  /*08d0*/  UMOV UR4, 0x400 ;  /* 0x0000040000047882 */ /* 0x000fe40000000000 */
[----:B---3--:R-:W-:-:S09]  /*08e0*/  ULEA UR4, UR5, UR4, 0x18 ;  /* 0x0000000405047291 */ /* 0x008fd2000f8ec0ff */
[----:B------:R-:W3:Y:S04]  /*08f0*/  LDS R5, [UR4] ;  /* 0x00000004ff057984 */ /* 0x000ee80008000800 */
[----:B---3--:R-:W-:Y:S01]  /*0900*/  STG.E desc[UR6][R2.64], R5 ;  /* 0x0000000502007986 */ /* 0x008fe2000c101906 */
[----:B------:R-:W-:Y:S05]  /*0910*/  EXIT ;  /* 0x000000000000794d */ /* 0x000fea0003800000 */
.L_x_11:
[----:B------:R-:W-:-:S00]  /*0920*/  BRA `(.L_x_11) ;  /* 0xfffffffc00fc7947 */ /* 0x000fc0000383ffff */
[----:B------:R-:W-:-:S00]  /*0930*/  NOP ;  /* 0x0000000000007918 */ /* 0x000fc00000000000 */
        /* <DEDUP_REMOVED lines=12> */
.L_x_12:


//--------------------- .nv.shared._Z18tv_distance_kernelPKfiS0_iPfiS1_iPKiiiib --------------------------
	.section	.nv.shared._Z18tv_distance_kernelPKfiS0_iPfiS1_iPKiiiib,"aw",@nobits
	.sectionflags	@""
	.align	16
	.zero		1024


//--------------------- .nv.shared.reserved.0     --------------------------
	.section	.nv.shared.reserved.0,"aw",@nobits
	.weak		__nv_reservedSMEM_offset_0_alias
	.size		__nv_reservedSMEM_offset_0_alias, 0, 64
	.other		__nv_reservedSMEM_offset_0_alias,@"STO_CUDA_RESERVED_SHARED STV_DEFAULT"
__nv_reservedSMEM_offset_0_alias:
	.zero		0
	.zero		64


//--------------------- .nv.constant0._Z18tv_distance_kernelPKfiS0_iPfiS1_iPKiiiib --------------------------
	.section	.nv.constant0._Z18tv_distance_kernelPKfiS0_iPfiS1_iPKiiiib,"a",@progbits
	.sectionflags	@""
	.align	4
.nv.constant0._Z18tv_distance_kernelPKfiS0_iPfiS1_iPKiiiib:
	.zero		981


//--------------------- SYMBOLS --------------------------

	.type		.nv.reservedSmem.offset0,@object
	.size		.nv.reservedSmem.offset0,0x4
	.type		.nv.reservedSmem.cap,@object
	.size		.nv.reservedSmem.cap,0x4
